	.headerflags	@"EF_CUDA_TEXMODE_UNIFIED EF_CUDA_64BIT_ADDRESS EF_CUDA_SM86 EF_CUDA_VIRTUAL_SM(EF_CUDA_SM86)"
	.elftype	@"ET_EXEC"


//--------------------- .nv.info                  --------------------------
	.section	.nv.info,"",@"SHT_CUDA_INFO"
	.align	4


	//----- nvinfo : EIATTR_REGCOUNT
	.align		4
        /*0000*/ 	.byte	0x04, 0x2f
        /*0002*/ 	.short	(.L_3 - .L_2)
	.align		4
.L_2:
        /*0004*/ 	.word	index@(l2norm_fwd_kernel)
        /*0008*/ 	.word	0x00000017


	//----- nvinfo : EIATTR_MAX_STACK_SIZE
	.align		4
.L_3:
        /*000c*/ 	.byte	0x04, 0x23
        /*000e*/ 	.short	(.L_5 - .L_4)
	.align		4
.L_4:
        /*0010*/ 	.word	index@(l2norm_fwd_kernel)
        /*0014*/ 	.word	0x00000000


	//----- nvinfo : EIATTR_MIN_STACK_SIZE
	.align		4
.L_5:
        /*0018*/ 	.byte	0x04, 0x12
        /*001a*/ 	.short	(.L_7 - .L_6)
	.align		4
.L_6:
        /*001c*/ 	.word	index@(l2norm_fwd_kernel)
        /*0020*/ 	.word	0x00000000


	//----- nvinfo : EIATTR_FRAME_SIZE
	.align		4
.L_7:
        /*0024*/ 	.byte	0x04, 0x11
        /*0026*/ 	.short	(.L_9 - .L_8)
	.align		4
.L_8:
        /*0028*/ 	.word	index@(l2norm_fwd_kernel)
        /*002c*/ 	.word	0x00000000
.L_9:


//--------------------- .nv.info.l2norm_fwd_kernel --------------------------
	.section	.nv.info.l2norm_fwd_kernel,"",@"SHT_CUDA_INFO"
	.align	4


	//----- nvinfo : EIATTR_CUDA_API_VERSION
	.align		4
        /*0000*/ 	.byte	0x04, 0x37
        /*0002*/ 	.short	(.L_11 - .L_10)
.L_10:
        /*0004*/ 	.word	0x0000007b


	//----- nvinfo : EIATTR_SW2861232_WAR
	.align		4
.L_11:
        /*0008*/ 	.byte	0x01, 0x35
	.zero		2


	//----- nvinfo : EIATTR_PARAM_CBANK
	.align		4
        /*000c*/ 	.byte	0x04, 0x0a
        /*000e*/ 	.short	(.L_13 - .L_12)
	.align		4
.L_12:
        /*0010*/ 	.word	index@(.nv.constant0.l2norm_fwd_kernel)
        /*0014*/ 	.short	0x0160
        /*0016*/ 	.short	0x001c


	//----- nvinfo : EIATTR_CBANK_PARAM_SIZE
	.align		4
.L_13:
        /*0018*/ 	.byte	0x03, 0x19
        /*001a*/ 	.short	0x001c


	//----- nvinfo : EIATTR_KPARAM_INFO
	.align		4
        /*001c*/ 	.byte	0x04, 0x17
        /*001e*/ 	.short	(.L_15 - .L_14)
.L_14:
        /*0020*/ 	.word	0x00000000
        /*0024*/ 	.short	0x0003
        /*0026*/ 	.short	0x0018
        /*0028*/ 	.byte	0x00, 0xf0, 0x11, 0x00


	//----- nvinfo : EIATTR_KPARAM_INFO
	.align		4
.L_15:
        /*002c*/ 	.byte	0x04, 0x17
        /*002e*/ 	.short	(.L_17 - .L_16)
.L_16:
        /*0030*/ 	.word	0x00000000
        /*0034*/ 	.short	0x0002
        /*0036*/ 	.short	0x0010
        /*0038*/ 	.byte	0x00, 0xf0, 0x21, 0x00


	//----- nvinfo : EIATTR_KPARAM_INFO
	.align		4
.L_17:
        /*003c*/ 	.byte	0x04, 0x17
        /*003e*/ 	.short	(.L_19 - .L_18)
.L_18:
        /*0040*/ 	.word	0x00000000
        /*0044*/ 	.short	0x0001
        /*0046*/ 	.short	0x0008
        /*0048*/ 	.byte	0x00, 0xf0, 0x21, 0x00


	//----- nvinfo : EIATTR_KPARAM_INFO
	.align		4
.L_19:
        /*004c*/ 	.byte	0x04, 0x17
        /*004e*/ 	.short	(.L_21 - .L_20)
.L_20:
        /*0050*/ 	.word	0x00000000
        /*0054*/ 	.short	0x0000
        /*0056*/ 	.short	0x0000
        /*0058*/ 	.byte	0x00, 0xf0, 0x21, 0x00


	//----- nvinfo : EIATTR_MAXREG_COUNT
	.align		4
.L_21:
        /*005c*/ 	.byte	0x03, 0x1b
        /*005e*/ 	.short	0x00ff


	//----- nvinfo : EIATTR_COOP_GROUP_MASK_REGIDS
	.align		4
        /*0060*/ 	.byte	0x04, 0x29
        /*0062*/ 	.short	(.L_23 - .L_22)


	//   ....[0]....
.L_22:
        /*0064*/ 	.word	0xffffffff


	//   ....[1]....
        /*0068*/ 	.word	0xffffffff


	//   ....[2]....
        /*006c*/ 	.word	0xffffffff


	//   ....[3]....
        /*0070*/ 	.word	0xffffffff


	//----- nvinfo : EIATTR_COOP_GROUP_INSTR_OFFSETS
	.align		4
.L_23:
        /*0074*/ 	.byte	0x04, 0x28
        /*0076*/ 	.short	(.L_25 - .L_24)


	//   ....[0]....
.L_24:
        /*0078*/ 	.word	0x00000280


	//   ....[1]....
        /*007c*/ 	.word	0x000002b0


	//   ....[2]....
        /*0080*/ 	.word	0x000002d0


	//   ....[3]....
        /*0084*/ 	.word	0x000002f0


	//----- nvinfo : EIATTR_EXIT_INSTR_OFFSETS
	.align		4
.L_25:
        /*0088*/ 	.byte	0x04, 0x1c
        /*008a*/ 	.short	(.L_27 - .L_26)


	//   ....[0]....
.L_26:
        /*008c*/ 	.word	0x000004f0


	//   ....[1]....
        /*0090*/ 	.word	0x00000550


	//----- nvinfo : EIATTR_MAX_THREADS
	.align		4
.L_27:
        /*0094*/ 	.byte	0x04, 0x05
        /*0096*/ 	.short	(.L_29 - .L_28)
.L_28:
        /*0098*/ 	.word	0x00000100
        /*009c*/ 	.word	0x00000001
        /*00a0*/ 	.word	0x00000001
.L_29:


//--------------------- .nv.rel.action            --------------------------
	.section	.nv.rel.action,"",@"SHT_CUDA_RELOCINFO"
	.align	8
	.sectionentsize	8
        /*0000*/ 	.byte	0x73, 0x00, 0x00, 0x00, 0x00, 0x00, 0x00, 0x00, 0x00, 0x00, 0x00, 0x11, 0x25, 0x00, 0x05, 0x36


//--------------------- .nv.constant0.l2norm_fwd_kernel --------------------------
	.section	.nv.constant0.l2norm_fwd_kernel,"a",@progbits
	.align	4
.nv.constant0.l2norm_fwd_kernel:
	.zero		380


//--------------------- .text.l2norm_fwd_kernel   --------------------------
	.section	.text.l2norm_fwd_kernel,"ax",@progbits
	.sectionflags	@"SHF_BARRIERS=1"
	.sectioninfo	@"SHI_REGISTERS=23"
	.align	128
        .global         l2norm_fwd_kernel
        .type           l2norm_fwd_kernel,@function
        .size           l2norm_fwd_kernel,(.L_x_1 - l2norm_fwd_kernel)
        .other          l2norm_fwd_kernel,@"STO_CUDA_ENTRY STV_DEFAULT"
l2norm_fwd_kernel:
.text.l2norm_fwd_kernel:
[----:B------:R-:W-:-:S02]  /*0000*/  IMAD.MOV.U32 R1, RZ, RZ, c[0x0][0x28] ;  /* 0x00000a00ff017624 */ /* 0x000fc400078e00ff */
[----:B------:R-:W0:Y:S01]  /*0010*/  S2R R2, SR_TID.X ;  /* 0x0000000000027919 */ /* 0x000e220000002100 */
[----:B------:R-:W-:-:S03]  /*0020*/  ULDC.64 UR4, c[0x0][0x118] ;  /* 0x0000460000047ab9 */ /* 0x000fc60000000a00 */
[----:B------:R-:W1:Y:S01]  /*0030*/  S2R R8, SR_CTAID.X ;  /* 0x0000000000087919 */ /* 0x000e620000002500 */
[----:B0-----:R-:W-:Y:S02]  /*0040*/  SHF.R.U32.HI R3, RZ, 0x4, R2 ;  /* 0x00000004ff037819 */ /* 0x001fe40000011602 */
[----:B------:R-:W-:Y:S01]  /*0050*/  SHF.L.U32 R0, R2, 0x3, RZ ;  /* 0x0000000302007819 */ /* 0x000fe200000006ff */
[----:B-1----:R-:W-:Y:S01]  /*0060*/  IMAD.SHL.U32 R8, R8, 0x10, RZ ;  /* 0x0000001008087824 */ /* 0x002fe200078e00ff */
[----:B------:R-:W-:Y:S02]  /*0070*/  SGXT.U32 R3, R3, 0x4 ;  /* 0x000000040303781a */ /* 0x000fe40000000000 */
[----:B------:R-:W-:Y:S02]  /*0080*/  LOP3.LUT R4, R0, 0x78, RZ, 0xc0, !PT ;  /* 0x0000007800047812 */ /* 0x000fe400078ec0ff */
[----:B------:R-:W-:Y:S02]  /*0090*/  LOP3.LUT R9, R8, R3, RZ, 0xfc, !PT ;  /* 0x0000000308097212 */ /* 0x000fe400078efcff */
[----:B------:R-:W-:Y:S01]  /*00a0*/  SHF.R.S32.HI R0, RZ, 0x1f, R8 ;  /* 0x0000001fff007819 */ /* 0x000fe20000011408 */
[----:B------:R-:W-:Y:S01]  /*00b0*/  IMAD.WIDE.U32 R4, R4, 0x2, RZ ;  /* 0x0000000204047825 */ /* 0x000fe200078e00ff */
[----:B------:R-:W-:-:S02]  /*00c0*/  SHF.L.U32 R7, R9, 0x8, RZ ;  /* 0x0000000809077819 */ /* 0x000fc400000006ff */
[C---:B------:R-:W-:Y:S02]  /*00d0*/  ISETP.GE.U32.AND P0, PT, R9.reuse, 0x1230, PT ;  /* 0x000012300900780c */ /* 0x040fe40003f06070 */
[----:B------:R-:W-:Y:S02]  /*00e0*/  SHF.L.U64.HI R9, R9, 0x8, R0 ;  /* 0x0000000809097819 */ /* 0x000fe40000010200 */
[----:B------:R-:W-:Y:S02]  /*00f0*/  LOP3.LUT R10, R7, R4, RZ, 0xfc, !PT ;  /* 0x00000004070a7212 */ /* 0x000fe400078efcff */
[----:B------:R-:W-:Y:S01]  /*0100*/  ISETP.GE.U32.AND.EX P0, PT, R0, RZ, PT, P0 ;  /* 0x000000ff0000720c */ /* 0x000fe20003f06100 */
[----:B------:R-:W-:Y:S01]  /*0110*/  CS2R R6, SRZ ;  /* 0x0000000000067805 */ /* 0x000fe2000001ff00 */
[----:B------:R-:W-:Y:S02]  /*0120*/  LOP3.LUT R9, R9, R5, RZ, 0xfc, !PT ;  /* 0x0000000509097212 */ /* 0x000fe400078efcff */
[----:B------:R-:W-:Y:S01]  /*0130*/  IADD3 R16, P1, R10, c[0x0][0x160], RZ ;  /* 0x000058000a107a10 */ /* 0x000fe20007f3e0ff */
[----:B------:R-:W-:-:S03]  /*0140*/  CS2R R4, SRZ ;  /* 0x0000000000047805 */ /* 0x000fc6000001ff00 */
[----:B------:R-:W-:-:S05]  /*0150*/  IADD3.X R17, R9, c[0x0][0x164], RZ, P1, !PT ;  /* 0x0000590009117a10 */ /* 0x000fca0000ffe4ff */
[----:B------:R-:W2:Y:S01]  /*0160*/  @!P0 LDG.E.128 R4, [R16.64] ;  /* 0x0000000410048981 */ /* 0x000ea2000c1e1d00 */
[----:B------:R-:W-:Y:S01]  /*0170*/  IADD3 R10, P3, R10, c[0x0][0x168], RZ ;  /* 0x00005a000a0a7a10 */ /* 0x000fe20007f7e0ff */
[--C-:B--2---:R-:W-:Y:S02]  /*0180*/  HADD2.F32 R11, -RZ, R4.reuse.H1_H1 ;  /* 0x30000004ff0b7230 */ /* 0x104fe40000004100 */
[----:B------:R-:W-:Y:S02]  /*0190*/  HADD2.F32 R14, -RZ, R4.H0_H0 ;  /* 0x20000004ff0e7230 */ /* 0x000fe40000004100 */
[--C-:B------:R-:W-:Y:S01]  /*01a0*/  HADD2.F32 R4, -RZ, R5.reuse.H0_H0 ;  /* 0x20000005ff047230 */ /* 0x100fe20000004100 */
[----:B------:R-:W-:Y:S01]  /*01b0*/  FMUL R13, R11, R11 ;  /* 0x0000000b0b0d7220 */ /* 0x000fe20000400000 */
[----:B------:R-:W-:Y:S02]  /*01c0*/  HADD2.F32 R12, -RZ, R5.H1_H1 ;  /* 0x30000005ff0c7230 */ /* 0x000fe40000004100 */
[----:B------:R-:W-:Y:S01]  /*01d0*/  HADD2.F32 R5, -RZ, R6.H0_H0 ;  /* 0x20000006ff057230 */ /* 0x000fe20000004100 */
[----:B------:R-:W-:-:S04]  /*01e0*/  FFMA R13, R14, R14, R13 ;  /* 0x0000000e0e0d7223 */ /* 0x000fc8000000000d */
[----:B------:R-:W-:-:S04]  /*01f0*/  FFMA R13, R4, R4, R13 ;  /* 0x00000004040d7223 */ /* 0x000fc8000000000d */
[----:B------:R-:W-:Y:S01]  /*0200*/  FFMA R18, R12, R12, R13 ;  /* 0x0000000c0c127223 */ /* 0x000fe2000000000d */
[----:B------:R-:W-:Y:S02]  /*0210*/  HADD2.F32 R13, -RZ, R6.H1_H1 ;  /* 0x30000006ff0d7230 */ /* 0x000fe40000004100 */
[--C-:B------:R-:W-:Y:S01]  /*0220*/  HADD2.F32 R6, -RZ, R7.reuse.H0_H0 ;  /* 0x20000007ff067230 */ /* 0x100fe20000004100 */
[----:B------:R-:W-:Y:S01]  /*0230*/  FFMA R18, R5, R5, R18 ;  /* 0x0000000505127223 */ /* 0x000fe20000000012 */
[----:B------:R-:W-:-:S03]  /*0240*/  HADD2.F32 R7, -RZ, R7.H1_H1 ;  /* 0x30000007ff077230 */ /* 0x000fc60000004100 */
[----:B------:R-:W-:-:S04]  /*0250*/  FFMA R15, R13, R13, R18 ;  /* 0x0000000d0d0f7223 */ /* 0x000fc80000000012 */
[----:B------:R-:W-:-:S04]  /*0260*/  FFMA R16, R6, R6, R15 ;  /* 0x0000000606107223 */ /* 0x000fc8000000000f */
[----:B------:R-:W-:-:S05]  /*0270*/  FFMA R16, R7, R7, R16 ;  /* 0x0000000707107223 */ /* 0x000fca0000000010 */
[----:B------:R-:W0:Y:S02]  /*0280*/  SHFL.BFLY PT, R15, R16, 0x8, 0x1f ;  /* 0x0d001f00100f7f89 */ /* 0x000e2400000e0000 */
[----:B0-----:R-:W-:Y:S01]  /*0290*/  FADD R15, R16, R15 ;  /* 0x0000000f100f7221 */ /* 0x001fe20000000000 */
[----:B------:R-:W-:-:S04]  /*02a0*/  IMAD.MOV.U32 R16, RZ, RZ, 0x3e800000 ;  /* 0x3e800000ff107424 */ /* 0x000fc800078e00ff */
[----:B------:R-:W0:Y:S02]  /*02b0*/  SHFL.BFLY PT, R18, R15, 0x4, 0x1f ;  /* 0x0c801f000f127f89 */ /* 0x000e2400000e0000 */
[----:B0-----:R-:W-:-:S05]  /*02c0*/  FADD R18, R15, R18 ;  /* 0x000000120f127221 */ /* 0x001fca0000000000 */
[----:B------:R-:W0:Y:S02]  /*02d0*/  SHFL.BFLY PT, R17, R18, 0x2, 0x1f ;  /* 0x0c401f0012117f89 */ /* 0x000e2400000e0000 */
[----:B0-----:R-:W-:-:S05]  /*02e0*/  FADD R17, R18, R17 ;  /* 0x0000001112117221 */ /* 0x001fca0000000000 */
[----:B------:R-:W0:Y:S02]  /*02f0*/  SHFL.BFLY PT, R20, R17, 0x1, 0x1f ;  /* 0x0c201f0011147f89 */ /* 0x000e2400000e0000 */
[----:B0-----:R-:W-:-:S04]  /*0300*/  FADD R20, R17, R20 ;  /* 0x0000001411147221 */ /* 0x001fc80000000000 */
[----:B------:R-:W-:-:S04]  /*0310*/  FADD R20, R20, c[0x0][0x178] ;  /* 0x00005e0014147621 */ /* 0x000fc80000000000 */
[----:B------:R-:W0:Y:S02]  /*0320*/  MUFU.SQRT R19, R20 ;  /* 0x0000001400137308 */ /* 0x000e240000002000 */
[C---:B0-----:R-:W-:Y:S02]  /*0330*/  FSETP.GT.AND P1, PT, R19.reuse, 8.50705917302346158658e+37, PT ;  /* 0x7e8000001300780b */ /* 0x041fe40003f24000 */
[----:B------:R-:W-:Y:S02]  /*0340*/  FSETP.GEU.AND P2, PT, R19, 1.175494350822287508e-38, PT ;  /* 0x008000001300780b */ /* 0x000fe40003f4e000 */
[----:B------:R-:W-:-:S09]  /*0350*/  FSEL R16, R16, 1, P1 ;  /* 0x3f80000010107808 */ /* 0x000fd20000800000 */
[----:B------:R-:W-:Y:S01]  /*0360*/  @P1 FMUL R19, R19, 0.25 ;  /* 0x3e80000013131820 */ /* 0x000fe20000400000 */
[----:B------:R-:W-:Y:S01]  /*0370*/  LOP3.LUT P1, RZ, R2, 0xf0, RZ, 0xc0, !PT ;  /* 0x000000f002ff7812 */ /* 0x000fe2000782c0ff */
[----:B------:R-:W-:Y:S02]  /*0380*/  @!P2 FMUL R16, R16, 16777216 ;  /* 0x4b8000001010a820 */ /* 0x000fe40000400000 */
[----:B------:R-:W-:-:S06]  /*0390*/  @!P2 FMUL R19, R19, 16777216 ;  /* 0x4b8000001313a820 */ /* 0x000fcc0000400000 */
[----:B------:R-:W0:Y:S02]  /*03a0*/  MUFU.RCP R19, R19 ;  /* 0x0000001300137308 */ /* 0x000e240000001000 */
[----:B0-----:R-:W-:-:S04]  /*03b0*/  FMUL R16, R19, R16 ;  /* 0x0000001013107220 */ /* 0x001fc80000400000 */
[-C--:B------:R-:W-:Y:S01]  /*03c0*/  FMUL R14, R14, R16.reuse ;  /* 0x000000100e0e7220 */ /* 0x080fe20000400000 */
[-C--:B------:R-:W-:Y:S01]  /*03d0*/  FMUL R11, R11, R16.reuse ;  /* 0x000000100b0b7220 */ /* 0x080fe20000400000 */
[-C--:B------:R-:W-:Y:S01]  /*03e0*/  FMUL R15, R4, R16.reuse ;  /* 0x00000010040f7220 */ /* 0x080fe20000400000 */
[-C--:B------:R-:W-:Y:S01]  /*03f0*/  FMUL R12, R12, R16.reuse ;  /* 0x000000100c0c7220 */ /* 0x080fe20000400000 */
[----:B------:R-:W-:Y:S01]  /*0400*/  FMUL R7, R7, R16 ;  /* 0x0000001007077220 */ /* 0x000fe20000400000 */
[----:B------:R-:W-:Y:S01]  /*0410*/  STS [R3.X4], R16 ;  /* 0x0000001003007388 */ /* 0x000fe20000004800 */
[----:B------:R-:W-:Y:S01]  /*0420*/  F2FP.PACK_AB R4, R11, R14 ;  /* 0x0000000e0b04723e */ /* 0x000fe200000000ff */
[-C--:B------:R-:W-:Y:S01]  /*0430*/  FMUL R11, R5, R16.reuse ;  /* 0x00000010050b7220 */ /* 0x080fe20000400000 */
[----:B------:R-:W-:Y:S01]  /*0440*/  F2FP.PACK_AB R5, R12, R15 ;  /* 0x0000000f0c05723e */ /* 0x000fe200000000ff */
[-C--:B------:R-:W-:Y:S01]  /*0450*/  FMUL R12, R13, R16.reuse ;  /* 0x000000100d0c7220 */ /* 0x080fe20000400000 */
[----:B------:R-:W-:Y:S01]  /*0460*/  LOP3.LUT R13, R8, 0xf, R2, 0xf8, !PT ;  /* 0x0000000f080d7812 */ /* 0x000fe200078ef802 */
[----:B------:R-:W-:-:S03]  /*0470*/  FMUL R8, R6, R16 ;  /* 0x0000001006087220 */ /* 0x000fc60000400000 */
[----:B------:R-:W-:Y:S02]  /*0480*/  ISETP.LT.U32.AND P2, PT, R13, 0x1230, PT ;  /* 0x000012300d00780c */ /* 0x000fe40003f41070 */
[----:B------:R-:W-:Y:S02]  /*0490*/  F2FP.PACK_AB R6, R12, R11 ;  /* 0x0000000b0c06723e */ /* 0x000fe400000000ff */
[----:B------:R-:W-:Y:S02]  /*04a0*/  ISETP.LT.U32.AND.EX P1, PT, R0, RZ, !P1, P2 ;  /* 0x000000ff0000720c */ /* 0x000fe40004f21120 */
[----:B------:R-:W-:Y:S02]  /*04b0*/  IADD3.X R11, R9, c[0x0][0x16c], RZ, P3, !PT ;  /* 0x00005b00090b7a10 */ /* 0x000fe40001ffe4ff */
[----:B------:R-:W-:-:S05]  /*04c0*/  F2FP.PACK_AB R7, R7, R8 ;  /* 0x000000080707723e */ /* 0x000fca00000000ff */
[----:B------:R-:W-:Y:S04]  /*04d0*/  @!P0 STG.E.128 [R10.64], R4 ;  /* 0x000000040a008986 */ /* 0x000fe8000c101d04 */
[----:B------:R-:W-:Y:S06]  /*04e0*/  BAR.SYNC 0x0 ;  /* 0x0000000000007b1d */ /* 0x000fec0000000000 */
[----:B------:R-:W-:Y:S05]  /*04f0*/  @!P1 EXIT ;  /* 0x000000000000994d */ /* 0x000fea0003800000 */
[----:B------:R-:W-:Y:S02]  /*0500*/  LOP3.LUT R4, R2, 0xf, RZ, 0xc0, !PT ;  /* 0x0000000f02047812 */ /* 0x000fe400078ec0ff */
[----:B------:R-:W-:-:S03]  /*0510*/  LEA R2, P0, R13, c[0x0][0x170], 0x2 ;  /* 0x00005c000d027a11 */ /* 0x000fc600078010ff */
[----:B------:R-:W0:Y:S01]  /*0520*/  LDS R5, [R4.X4] ;  /* 0x0000000004057984 */ /* 0x000e220000004800 */
[----:B------:R-:W-:-:S05]  /*0530*/  LEA.HI.X R3, R13, c[0x0][0x174], R0, 0x2, P0 ;  /* 0x00005d000d037a11 */ /* 0x000fca00000f1400 */
[----:B0-----:R-:W-:Y:S01]  /*0540*/  STG.E [R2.64], R5 ;  /* 0x0000000502007986 */ /* 0x001fe2000c101904 */
[----:B------:R-:W-:Y:S05]  /*0550*/  EXIT ;  /* 0x000000000000794d */ /* 0x000fea0003800000 */
.L_x_0:
[----:B------:R-:W-:-:S00]  /*0560*/  BRA `(.L_x_0) ;  /* 0xfffffff000007947 */ /* 0x000fc0000383ffff */
[----:B------:R-:W-:-:S00]  /*0570*/  NOP ;  /* 0x0000000000007918 */ /* 0x000fc00000000000 */
        /* <DEDUP_REMOVED lines=8> */
.L_x_1:


//--------------------- .nv.global.init           --------------------------
	.section	.nv.global.init,"aw",@progbits
.nv.global.init:
	.type		_$_str,@object
	.size		_$_str,(_$_str_$_2 - _$_str)
_$_str:
        /*0000*/ 	.byte	0x5f, 0x5f, 0x43, 0x55, 0x44, 0x41, 0x5f, 0x46, 0x54, 0x5a, 0x00
	.type		_$_str_$_2,@object
	.size		_$_str_$_2,(.L_1 - _$_str_$_2)
_$_str_$_2:
        /*000b*/ 	.byte	0x5f, 0x5f, 0x43, 0x55, 0x44, 0x41, 0x5f, 0x50, 0x52, 0x45, 0x43, 0x5f, 0x53, 0x51, 0x52, 0x54
        /*001b*/ 	.byte	0x00
.L_1:


//--------------------- .nv.shared.l2norm_fwd_kernel --------------------------
	.section	.nv.shared.l2norm_fwd_kernel,"aw",@nobits
	.align	16
